//
// Generated by NVIDIA NVVM Compiler
//
// Compiler Build ID: CL-36424714
// Cuda compilation tools, release 13.0, V13.0.88
// Based on NVVM 20.0.0
//

.version 9.0
.target sm_100
.address_size 64

	// .globl	_Z9print_idsv
.extern .func  (.param .b32 func_retval0) vprintf
(
	.param .b64 vprintf_param_0,
	.param .b64 vprintf_param_1
)
;
.global .align 1 .b8 $str[42] = {66, 108, 111, 99, 107, 32, 73, 68, 58, 32, 40, 37, 100, 44, 32, 37, 100, 41, 32, 45, 32, 84, 104, 114, 101, 97, 100, 32, 73, 68, 58, 32, 40, 37, 100, 44, 32, 37, 100, 41, 10};

.visible .entry _Z9print_idsv()
{
	.local .align 16 .b8 	__local_depot0[16];
	.reg .b64 	%SP;
	.reg .b64 	%SPL;
	.reg .b32 	%r<7>;
	.reg .b64 	%rd<5>;

	mov.u64 	%SPL, __local_depot0;
	cvta.local.u64 	%SP, %SPL;
	add.u64 	%rd1, %SP, 0;
	add.u64 	%rd2, %SPL, 0;
	mov.u32 	%r1, %tid.x;
	mov.u32 	%r2, %tid.y;
	mov.u32 	%r3, %ctaid.x;
	mov.u32 	%r4, %ctaid.y;
	st.local.v4.u32 	[%rd2], {%r3, %r4, %r1, %r2};
	mov.u64 	%rd3, $str;
	cvta.global.u64 	%rd4, %rd3;
	{ // callseq 0, 0
	.param .b64 param0;
	st.param.b64 	[param0], %rd4;
	.param .b64 param1;
	st.param.b64 	[param1], %rd1;
	.param .b32 retval0;
	call.uni (retval0), 
	vprintf, 
	(
	param0, 
	param1
	);
	ld.param.b32 	%r5, [retval0];
	} // callseq 0
	ret;

}


// ===== COMPILED SASS (sm_100) =====

	.target	sm_100

	.elftype	@"ET_EXEC"


//--------------------- .note.nv.tkinfo           --------------------------
	.section	.note.nv.tkinfo,"",@"SHT_NOTE"
	.sectionflags	@"SHF_NOTE_NV_TKINFO"
	.tkinfo
        /*0018*/ 	.word	0x00000002
        /*0030*/ 	.string	""
        /*0030*/ 	.string	"ptxas"
        /*0030*/ 	.string	"Cuda compilation tools, release 13.0, V13.0.88"
        /*0030*/ 	.string	"Build cuda_13.0.r13.0/compiler.36424714_0"
        /*0030*/ 	.string	"-arch sm_100 -m 64 "



//--------------------- .note.nv.cuinfo           --------------------------
	.section	.note.nv.cuinfo,"",@"SHT_NOTE"
	.sectionflags	@"SHF_NOTE_NV_CUINFO"
        /*0018*/ 	.short	0x0002
        /*001a*/ 	.short	0x0064
        /*001c*/ 	.short	0x0082
	.zero		2


//--------------------- .nv.info                  --------------------------
	.section	.nv.info,"",@"SHT_CUDA_INFO"
	.align	4


	//----- nvinfo : EIATTR_REGCOUNT
	.align		4
        /*0000*/ 	.byte	0x04, 0x2f
        /*0002*/ 	.short	(.L_2 - .L_1)
	.align		4
.L_1:
        /*0004*/ 	.word	index@(_Z9print_idsv)
        /*0008*/ 	.word	0x00000018


	//----- nvinfo : EIATTR_FRAME_SIZE
	.align		4
.L_2:
        /*000c*/ 	.byte	0x04, 0x11
        /*000e*/ 	.short	(.L_4 - .L_3)
	.align		4
.L_3:
        /*0010*/ 	.word	index@(_Z9print_idsv)
        /*0014*/ 	.word	0x00000010


	//----- nvinfo : EIATTR_MIN_STACK_SIZE
	.align		4
.L_4:
        /*0018*/ 	.byte	0x04, 0x12
        /*001a*/ 	.short	(.L_6 - .L_5)
	.align		4
.L_5:
        /*001c*/ 	.word	index@(_Z9print_idsv)
        /*0020*/ 	.word	0x00000010
.L_6:


//--------------------- .nv.compat                --------------------------
	.section	.nv.compat,"",@"SHT_CUDA_COMPAT_INFO"
	.align	4
        /*0000*/ 	.byte	0x02, 0x09, 0x00, 0x00, 0x02, 0x02, 0x01, 0x00, 0x02, 0x05, 0x05, 0x00, 0x03, 0x07, 0x01, 0x01
        /*0010*/ 	.byte	0x02, 0x03, 0x00, 0x00, 0x02, 0x06, 0x01, 0x00, 0x04, 0x0b, 0x08, 0x00, 0x09, 0x00, 0x00, 0x00
        /*0020*/ 	.byte	0x00, 0x00, 0x00, 0x00


//--------------------- .nv.info._Z9print_idsv    --------------------------
	.section	.nv.info._Z9print_idsv,"",@"SHT_CUDA_INFO"
	.sectionflags	@""
	.align	4


	//----- nvinfo : EIATTR_CUDA_API_VERSION
	.align		4
        /*0000*/ 	.byte	0x04, 0x37
        /*0002*/ 	.short	(.L_8 - .L_7)
.L_7:
        /*0004*/ 	.word	0x00000082


	//----- nvinfo : EIATTR_SPARSE_MMA_MASK
	.align		4
.L_8:
        /*0008*/ 	.byte	0x03, 0x50
        /*000a*/ 	.short	0x0000


	//----- nvinfo : EIATTR_MAXREG_COUNT
	.align		4
        /*000c*/ 	.byte	0x03, 0x1b
        /*000e*/ 	.short	0x00ff


	//----- nvinfo : EIATTR_EXTERNS
	.align		4
        /*0010*/ 	.byte	0x04, 0x0f
        /*0012*/ 	.short	(.L_10 - .L_9)


	//   ....[0]....
	.align		4
.L_9:
        /*0014*/ 	.word	index@(vprintf)


	//----- nvinfo : EIATTR_MERCURY_ISA_VERSION
	.align		4
.L_10:
        /*0018*/ 	.byte	0x03, 0x5f
        /*001a*/ 	.short	0x0101


	//----- nvinfo : EIATTR_VRC_CTA_INIT_COUNT
	.align		4
        /*001c*/ 	.byte	0x02, 0x4a
	.zero		1
	.zero		1


	//----- nvinfo : EIATTR_SYSCALL_OFFSETS
	.align		4
        /*0020*/ 	.byte	0x04, 0x46
        /*0022*/ 	.short	(.L_12 - .L_11)


	//   ....[0]....
.L_11:
        /*0024*/ 	.word	0x00000110


	//----- nvinfo : EIATTR_EXIT_INSTR_OFFSETS
	.align		4
.L_12:
        /*0028*/ 	.byte	0x04, 0x1c
        /*002a*/ 	.short	(.L_14 - .L_13)


	//   ....[0]....
.L_13:
        /*002c*/ 	.word	0x00000120


	//----- nvinfo : EIATTR_SW_WAR
	.align		4
.L_14:
        /*0030*/ 	.byte	0x04, 0x36
        /*0032*/ 	.short	(.L_16 - .L_15)
.L_15:
        /*0034*/ 	.word	0x00000008
.L_16:


//--------------------- .nv.callgraph             --------------------------
	.section	.nv.callgraph,"",@"SHT_CUDA_CALLGRAPH"
	.align	4
	.sectionentsize	8
	.align		4
        /*0000*/ 	.word	0x00000000
	.align		4
        /*0004*/ 	.word	0xffffffff
	.align		4
        /*0008*/ 	.word	index@(_Z9print_idsv)
	.align		4
        /*000c*/ 	.word	index@(vprintf)
	.align		4
        /*0010*/ 	.word	0x00000000
	.align		4
        /*0014*/ 	.word	0xfffffffe
	.align		4
        /*0018*/ 	.word	0x00000000
	.align		4
        /*001c*/ 	.word	0xfffffffd
	.align		4
        /*0020*/ 	.word	0x00000000
	.align		4
        /*0024*/ 	.word	0xfffffffc


//--------------------- .nv.constant4             --------------------------
	.section	.nv.constant4,"a",@progbits
	.align	8
	.align		8
.nv.constant4:
        /*0000*/ 	.dword	vprintf
	.align		8
        /*0008*/ 	.dword	$str


//--------------------- .text._Z9print_idsv       --------------------------
	.section	.text._Z9print_idsv,"ax",@progbits
	.align	128
        .global         _Z9print_idsv
        .type           _Z9print_idsv,@function
        .size           _Z9print_idsv,(.L_x_2 - _Z9print_idsv)
        .other          _Z9print_idsv,@"STO_CUDA_ENTRY STV_DEFAULT"
_Z9print_idsv:
.text._Z9print_idsv:
[----:B------:R-:W0:Y:S01]  /*0000*/  LDC R1, c[0x0][0x37c] ;  /* 0x0000df00ff017b82 */ /* 0x000e220000000800 */
[----:B------:R-:W1:Y:S01]  /*0010*/  S2R R10, SR_TID.X ;  /* 0x00000000000a7919 */ /* 0x000e620000002100 */
[----:B0-----:R-:W-:Y:S01]  /*0020*/  VIADD R1, R1, 0xfffffff0 ;  /* 0xfffffff001017836 */ /* 0x001fe20000000000 */
[----:B------:R-:W-:Y:S01]  /*0030*/  MOV R0, 0x0 ;  /* 0x0000000000007802 */ /* 0x000fe20000000f00 */
[----:B------:R-:W0:Y:S01]  /*0040*/  LDCU UR4, c[0x0][0x2f8] ;  /* 0x00005f00ff0477ac */ /* 0x000e220008000800 */
[----:B------:R-:W1:Y:S03]  /*0050*/  S2R R11, SR_TID.Y ;  /* 0x00000000000b7919 */ /* 0x000e660000002200 */
[----:B------:R2:W3:Y:S01]  /*0060*/  LDC.64 R2, c[0x4][R0] ;  /* 0x0100000000027b82 */ /* 0x0004e20000000a00 */
[----:B------:R-:W4:Y:S01]  /*0070*/  LDCU.64 UR6, c[0x4][0x8] ;  /* 0x01000100ff0677ac */ /* 0x000f220008000a00 */
[----:B------:R-:W1:Y:S01]  /*0080*/  S2R R8, SR_CTAID.X ;  /* 0x0000000000087919 */ /* 0x000e620000002500 */
[----:B------:R-:W5:Y:S01]  /*0090*/  LDCU UR5, c[0x0][0x2fc] ;  /* 0x00005f80ff0577ac */ /* 0x000f620008000800 */
[----:B------:R-:W1:Y:S01]  /*00a0*/  S2R R9, SR_CTAID.Y ;  /* 0x0000000000097919 */ /* 0x000e620000002600 */
[----:B0-----:R-:W-:Y:S01]  /*00b0*/  IADD3 R6, P0, PT, R1, UR4, RZ ;  /* 0x0000000401067c10 */ /* 0x001fe2000ff1e0ff */
[----:B----4-:R-:W-:Y:S01]  /*00c0*/  IMAD.U32 R4, RZ, RZ, UR6 ;  /* 0x00000006ff047e24 */ /* 0x010fe2000f8e00ff */
[----:B------:R-:W-:-:S03]  /*00d0*/  MOV R5, UR7 ;  /* 0x0000000700057c02 */ /* 0x000fc60008000f00 */
[----:B-----5:R-:W-:Y:S01]  /*00e0*/  IMAD.X R7, RZ, RZ, UR5, P0 ;  /* 0x00000005ff077e24 */ /* 0x020fe200080e06ff */
[----:B-1----:R2:W-:Y:S07]  /*00f0*/  STL.128 [R1], R8 ;  /* 0x0000000801007387 */ /* 0x0025ee0000100c00 */
[----:B------:R-:W-:-:S07]  /*0100*/  LEPC R20, `(.L_x_0) ;  /* 0x000000001014794e */ /* 0x000fce0000000000 */
[----:B--23--:R-:W-:Y:S05]  /*0110*/  CALL.ABS.NOINC R2 ;  /* 0x0000000002007343 */ /* 0x00cfea0003c00000 */
.L_x_0:
[----:B------:R-:W-:Y:S05]  /*0120*/  EXIT ;  /* 0x000000000000794d */ /* 0x000fea0003800000 */
.L_x_1:
[----:B------:R-:W-:-:S00]  /*0130*/  BRA `(.L_x_1) ;  /* 0xfffffffc00fc7947 */ /* 0x000fc0000383ffff */
[----:B------:R-:W-:-:S00]  /*0140*/  NOP ;  /* 0x0000000000007918 */ /* 0x000fc00000000000 */
        /* <DEDUP_REMOVED lines=11> */
.L_x_2:


//--------------------- .nv.global.init           --------------------------
	.section	.nv.global.init,"aw",@progbits
.nv.global.init:
	.type		$str,@object
	.size		$str,(.L_0 - $str)
$str:
        /*0000*/ 	.byte	0x42, 0x6c, 0x6f, 0x63, 0x6b, 0x20, 0x49, 0x44, 0x3a, 0x20, 0x28, 0x25, 0x64, 0x2c, 0x20, 0x25
        /*0010*/ 	.byte	0x64, 0x29, 0x20, 0x2d, 0x20, 0x54, 0x68, 0x72, 0x65, 0x61, 0x64, 0x20, 0x49, 0x44, 0x3a, 0x20
        /*0020*/ 	.byte	0x28, 0x25, 0x64, 0x2c, 0x20, 0x25, 0x64, 0x29, 0x0a, 0x00
.L_0:


//--------------------- .nv.shared.reserved.0     --------------------------
	.section	.nv.shared.reserved.0,"aw",@nobits
	.weak		__nv_reservedSMEM_offset_0_alias
	.size		__nv_reservedSMEM_offset_0_alias, 0, 64
	.other		__nv_reservedSMEM_offset_0_alias,@"STO_CUDA_RESERVED_SHARED STV_DEFAULT"
__nv_reservedSMEM_offset_0_alias:
	.zero		0
	.zero		64


//--------------------- .nv.constant0._Z9print_idsv --------------------------
	.section	.nv.constant0._Z9print_idsv,"a",@progbits
	.sectionflags	@""
	.align	4
.nv.constant0._Z9print_idsv:
	.zero		896


//--------------------- SYMBOLS --------------------------

	.type		.nv.reservedSmem.offset0,@object
	.size		.nv.reservedSmem.offset0,0x4
	.type		vprintf,@function
